	.headerflags	@"EF_CUDA_TEXMODE_UNIFIED EF_CUDA_64BIT_ADDRESS EF_CUDA_ACCELERATORS EF_CUDA_SM90 EF_CUDA_VIRTUAL_SM(EF_CUDA_SM90)"
	.elftype	@"ET_EXEC"


//--------------------- .nv.info                  --------------------------
	.section	.nv.info,"",@"SHT_CUDA_INFO"
	.align	4


	//----- nvinfo : EIATTR_REGCOUNT
	.align		4
        /*0000*/ 	.byte	0x04, 0x2f
        /*0002*/ 	.short	(.L_1 - .L_0)
	.align		4
.L_0:
        /*0004*/ 	.word	index@(triton_poi_fused_sigmoid_0)
        /*0008*/ 	.word	0x0000000a


	//----- nvinfo : EIATTR_MIN_STACK_SIZE
	.align		4
.L_1:
        /*000c*/ 	.byte	0x04, 0x12
        /*000e*/ 	.short	(.L_3 - .L_2)
	.align		4
.L_2:
        /*0010*/ 	.word	index@(triton_poi_fused_sigmoid_0)
        /*0014*/ 	.word	0x00000000


	//----- nvinfo : EIATTR_FRAME_SIZE
	.align		4
.L_3:
        /*0018*/ 	.byte	0x04, 0x11
        /*001a*/ 	.short	(.L_5 - .L_4)
	.align		4
.L_4:
        /*001c*/ 	.word	index@(triton_poi_fused_sigmoid_0)
        /*0020*/ 	.word	0x00000000


	//----- nvinfo : EIATTR_MIN_STACK_SIZE
	.align		4
.L_5:
        /*0024*/ 	.byte	0x04, 0x12
        /*0026*/ 	.short	(.L_7 - .L_6)
	.align		4
.L_6:
        /*0028*/ 	.word	index@(triton_poi_fused_sigmoid_0)
        /*002c*/ 	.word	0x00000000
.L_7:


//--------------------- .nv.info.triton_poi_fused_sigmoid_0 --------------------------
	.section	.nv.info.triton_poi_fused_sigmoid_0,"",@"SHT_CUDA_INFO"
	.sectionflags	@""
	.align	4


	//----- nvinfo : EIATTR_CUDA_API_VERSION
	.align		4
        /*0000*/ 	.byte	0x04, 0x37
        /*0002*/ 	.short	(.L_9 - .L_8)
.L_8:
        /*0004*/ 	.word	0x0000007c


	//----- nvinfo : EIATTR_KPARAM_INFO
	.align		4
.L_9:
        /*0008*/ 	.byte	0x04, 0x17
        /*000a*/ 	.short	(.L_11 - .L_10)
.L_10:
        /*000c*/ 	.word	0x00000000
        /*0010*/ 	.short	0x0001
        /*0012*/ 	.short	0x0008
        /*0014*/ 	.byte	0x00, 0xf0, 0x11, 0x00


	//----- nvinfo : EIATTR_KPARAM_INFO
	.align		4
.L_11:
        /*0018*/ 	.byte	0x04, 0x17
        /*001a*/ 	.short	(.L_13 - .L_12)
.L_12:
        /*001c*/ 	.word	0x00000000
        /*0020*/ 	.short	0x0000
        /*0022*/ 	.short	0x0000
        /*0024*/ 	.byte	0x00, 0xf4, 0x21, 0x00


	//----- nvinfo : EIATTR_SPARSE_MMA_MASK
	.align		4
.L_13:
        /*0028*/ 	.byte	0x03, 0x50
        /*002a*/ 	.short	0x0000


	//----- nvinfo : EIATTR_MAXREG_COUNT
	.align		4
        /*002c*/ 	.byte	0x03, 0x1b
        /*002e*/ 	.short	0x00ff


	//----- nvinfo : EIATTR_EXIT_INSTR_OFFSETS
	.align		4
        /*0030*/ 	.byte	0x04, 0x1c
        /*0032*/ 	.short	(.L_15 - .L_14)


	//   ....[0]....
.L_14:
        /*0034*/ 	.word	0x00000280


	//   ....[1]....
        /*0038*/ 	.word	0x000002a0


	//----- nvinfo : EIATTR_REQNTID
	.align		4
.L_15:
        /*003c*/ 	.byte	0x04, 0x10
        /*003e*/ 	.short	(.L_17 - .L_16)
.L_16:
        /*0040*/ 	.word	0x00000080
        /*0044*/ 	.word	0x00000001
        /*0048*/ 	.word	0x00000001


	//----- nvinfo : EIATTR_CRS_STACK_SIZE
	.align		4
.L_17:
        /*004c*/ 	.byte	0x04, 0x1e
        /*004e*/ 	.short	(.L_19 - .L_18)
.L_18:
        /*0050*/ 	.word	0x00000000


	//----- nvinfo : EIATTR_CBANK_PARAM_SIZE
	.align		4
.L_19:
        /*0054*/ 	.byte	0x03, 0x19
        /*0056*/ 	.short	0x000c


	//----- nvinfo : EIATTR_PARAM_CBANK
	.align		4
        /*0058*/ 	.byte	0x04, 0x0a
        /*005a*/ 	.short	(.L_21 - .L_20)
	.align		4
.L_20:
        /*005c*/ 	.word	index@(.nv.constant0.triton_poi_fused_sigmoid_0)
        /*0060*/ 	.short	0x0210
        /*0062*/ 	.short	0x000c


	//----- nvinfo : EIATTR_SW_WAR
	.align		4
.L_21:
        /*0064*/ 	.byte	0x04, 0x36
        /*0066*/ 	.short	(.L_23 - .L_22)
.L_22:
        /*0068*/ 	.word	0x00000008
.L_23:


//--------------------- .nv.callgraph             --------------------------
	.section	.nv.callgraph,"",@"SHT_CUDA_CALLGRAPH"
	.align	4
	.sectionentsize	8
	.align		4
        /*0000*/ 	.word	0x00000000
	.align		4
        /*0004*/ 	.word	0xffffffff
	.align		4
        /*0008*/ 	.word	0x00000000
	.align		4
        /*000c*/ 	.word	0xfffffffe
	.align		4
        /*0010*/ 	.word	0x00000000
	.align		4
        /*0014*/ 	.word	0xfffffffd
	.align		4
        /*0018*/ 	.word	0x00000000
	.align		4
        /*001c*/ 	.word	0xfffffffc


//--------------------- .text.triton_poi_fused_sigmoid_0 --------------------------
	.section	.text.triton_poi_fused_sigmoid_0,"ax",@progbits
	.align	128
        .global         triton_poi_fused_sigmoid_0
        .type           triton_poi_fused_sigmoid_0,@function
        .size           triton_poi_fused_sigmoid_0,(.L_x_3 - triton_poi_fused_sigmoid_0)
        .other          triton_poi_fused_sigmoid_0,@"STO_CUDA_ENTRY STV_DEFAULT"
triton_poi_fused_sigmoid_0:
.text.triton_poi_fused_sigmoid_0:
[----:B------:R-:W0:Y:S02]  /*0000*/  LDC R1, c[0x0][0x28] ;  /* 0x00000a00ff017b82 */ /* 0x000e240000000800 */
[----:B------:R-:W1:Y:S01]  /*0010*/  S2R R0, SR_TID.X ;  /* 0x0000000000007919 */ /* 0x000e620000002100 */
[----:B------:R-:W2:Y:S01]  /*0020*/  LDC.64 R2, c[0x0][0x210] ;  /* 0x00008400ff027b82 */ /* 0x000ea20000000a00 */
[----:B------:R-:W-:Y:S01]  /*0030*/  ULDC.64 UR4, c[0x0][0x208] ;  /* 0x0000820000047ab9 */ /* 0x000fe20000000a00 */
[----:B------:R-:W-:Y:S01]  /*0040*/  BSSY B0, `(.L_x_0) ;  /* 0x000000a000007945 */ /* 0x000fe20003800000 */
[----:B------:R-:W3:Y:S01]  /*0050*/  S2R R5, SR_CTAID.X ;  /* 0x0000000000057919 */ /* 0x000ee20000002500 */
[----:B-1----:R-:W-:-:S04]  /*0060*/  SHF.L.U32 R0, R0, 0x1, RZ ;  /* 0x0000000100007819 */ /* 0x002fc800000006ff */
[----:B------:R-:W-:-:S04]  /*0070*/  LOP3.LUT R0, R0, 0xfe, RZ, 0xc0, !PT ;  /* 0x000000fe00007812 */ /* 0x000fc800078ec0ff */
[----:B---3--:R-:W-:-:S04]  /*0080*/  LEA R5, R5, R0, 0x8 ;  /* 0x0000000005057211 */ /* 0x008fc800078e40ff */
[C---:B------:R-:W-:Y:S01]  /*0090*/  ISETP.GE.AND P0, PT, R5.reuse, 0x100, PT ;  /* 0x000001000500780c */ /* 0x040fe20003f06270 */
[----:B--2---:R-:W-:Y:S01]  /*00a0*/  IMAD.WIDE R2, R5, 0x4, R2 ;  /* 0x0000000405027825 */ /* 0x004fe200078e0202 */
[----:B------:R-:W-:-:S11]  /*00b0*/  CS2R R4, SRZ ;  /* 0x0000000000047805 */ /* 0x000fd6000001ff00 */
[----:B------:R-:W-:Y:S05]  /*00c0*/  @P0 BRA `(.L_x_1) ;  /* 0x0000000000040947 */ /* 0x000fea0003800000 */
[----:B------:R1:W5:Y:S02]  /*00d0*/  LDG.E.64 R4, desc[UR4][R2.64] ;  /* 0x0000000402047981 */ /* 0x000364000c1e1b00 */
.L_x_1:
[----:B------:R-:W-:Y:S05]  /*00e0*/  BSYNC B0 ;  /* 0x0000000000007941 */ /* 0x000fea0003800000 */
.L_x_0:
[----:B-----5:R-:W-:Y:S01]  /*00f0*/  FADD R4, RZ, -R4 ;  /* 0x80000004ff047221 */ /* 0x020fe20000000000 */
[----:B------:R-:W-:Y:S01]  /*0100*/  FADD R5, RZ, -R5 ;  /* 0x80000005ff057221 */ /* 0x000fe20000000000 */
[----:B------:R-:W-:Y:S02]  /*0110*/  HFMA2.MMA R7, -RZ, RZ, 1.625, 0 ;  /* 0x3e800000ff077435 */ /* 0x000fe400000001ff */
[----:B------:R-:W-:Y:S01]  /*0120*/  FMUL R4, R4, 1.4426950216293334961 ;  /* 0x3fb8aa3b04047820 */ /* 0x000fe20000400000 */
[----:B------:R-:W-:-:S04]  /*0130*/  FMUL R5, R5, 1.4426950216293334961 ;  /* 0x3fb8aa3b05057820 */ /* 0x000fc80000400000 */
[----:B------:R-:W-:Y:S02]  /*0140*/  FSETP.GEU.AND P1, PT, R4, -126, PT ;  /* 0xc2fc00000400780b */ /* 0x000fe40003f2e000 */
[----:B------:R-:W-:-:S11]  /*0150*/  FSETP.GEU.AND P2, PT, R5, -126, PT ;  /* 0xc2fc00000500780b */ /* 0x000fd60003f4e000 */
[----:B------:R-:W-:Y:S02]  /*0160*/  @!P1 FMUL R4, R4, 0.5 ;  /* 0x3f00000004049820 */ /* 0x000fe40000400000 */
[----:B------:R-:W-:Y:S02]  /*0170*/  @!P2 FMUL R5, R5, 0.5 ;  /* 0x3f0000000505a820 */ /* 0x000fe40000400000 */
[----:B------:R-:W2:Y:S08]  /*0180*/  MUFU.EX2 R0, R4 ;  /* 0x0000000400007308 */ /* 0x000eb00000000800 */
[----:B------:R-:W3:Y:S01]  /*0190*/  MUFU.EX2 R6, R5 ;  /* 0x0000000500067308 */ /* 0x000ee20000000800 */
[----:B--2---:R-:W-:-:S04]  /*01a0*/  @!P1 FMUL R0, R0, R0 ;  /* 0x0000000000009220 */ /* 0x004fc80000400000 */
[----:B------:R-:W-:Y:S01]  /*01b0*/  FADD R0, R0, 1 ;  /* 0x3f80000000007421 */ /* 0x000fe20000000000 */
[----:B---3--:R-:W-:-:S04]  /*01c0*/  @!P2 FMUL R6, R6, R6 ;  /* 0x000000060606a220 */ /* 0x008fc80000400000 */
[----:B------:R-:W-:Y:S01]  /*01d0*/  FSETP.GT.AND P1, PT, R0, 8.50705917302346158658e+37, PT ;  /* 0x7e8000000000780b */ /* 0x000fe20003f24000 */
[----:B------:R-:W-:-:S03]  /*01e0*/  FADD R6, R6, 1 ;  /* 0x3f80000006067421 */ /* 0x000fc60000000000 */
[----:B------:R-:W-:Y:S02]  /*01f0*/  FSEL R5, R7, 1, P1 ;  /* 0x3f80000007057808 */ /* 0x000fe40000800000 */
[----:B------:R-:W-:-:S04]  /*0200*/  FSETP.GT.AND P2, PT, R6, 8.50705917302346158658e+37, PT ;  /* 0x7e8000000600780b */ /* 0x000fc80003f44000 */
[----:B------:R-:W-:-:S03]  /*0210*/  FSEL R7, R7, 1, P2 ;  /* 0x3f80000007077808 */ /* 0x000fc60001000000 */
[----:B------:R-:W-:-:S06]  /*0220*/  @P1 FMUL R0, R0, 0.25 ;  /* 0x3e80000000001820 */ /* 0x000fcc0000400000 */
[----:B------:R-:W2:Y:S01]  /*0230*/  MUFU.RCP R0, R0 ;  /* 0x0000000000007308 */ /* 0x000ea20000001000 */
[----:B------:R-:W-:-:S07]  /*0240*/  @P2 FMUL R6, R6, 0.25 ;  /* 0x3e80000006062820 */ /* 0x000fce0000400000 */
[----:B------:R-:W3:Y:S01]  /*0250*/  MUFU.RCP R6, R6 ;  /* 0x0000000600067308 */ /* 0x000ee20000001000 */
[----:B--2---:R-:W-:Y:S01]  /*0260*/  FMUL R4, R0, R5 ;  /* 0x0000000500047220 */ /* 0x004fe20000400000 */
[----:B---3--:R-:W-:Y:S01]  /*0270*/  FMUL R5, R6, R7 ;  /* 0x0000000706057220 */ /* 0x008fe20000400000 */
[----:B------:R-:W-:Y:S06]  /*0280*/  @P0 EXIT ;  /* 0x000000000000094d */ /* 0x000fec0003800000 */
[----:B------:R-:W-:Y:S01]  /*0290*/  STG.E.64 desc[UR4][R2.64], R4 ;  /* 0x0000000402007986 */ /* 0x000fe2000c101b04 */
[----:B------:R-:W-:Y:S05]  /*02a0*/  EXIT ;  /* 0x000000000000794d */ /* 0x000fea0003800000 */
.L_x_2:
[----:B------:R-:W-:-:S00]  /*02b0*/  BRA `(.L_x_2) ;  /* 0xfffffffc00fc7947 */ /* 0x000fc0000383ffff */
[----:B------:R-:W-:-:S00]  /*02c0*/  NOP ;  /* 0x0000000000007918 */ /* 0x000fc00000000000 */
        /* <DEDUP_REMOVED lines=11> */
.L_x_3:


//--------------------- .nv.constant0.triton_poi_fused_sigmoid_0 --------------------------
	.section	.nv.constant0.triton_poi_fused_sigmoid_0,"a",@progbits
	.sectionflags	@""
	.align	4
.nv.constant0.triton_poi_fused_sigmoid_0:
	.zero		540
